	.headerflags	@"EF_CUDA_TEXMODE_UNIFIED EF_CUDA_64BIT_ADDRESS EF_CUDA_ACCELERATORS EF_CUDA_SM90 EF_CUDA_VIRTUAL_SM(EF_CUDA_SM90)"
	.elftype	@"ET_EXEC"


//--------------------- .nv.info                  --------------------------
	.section	.nv.info,"",@"SHT_CUDA_INFO"
	.align	4


	//----- nvinfo : EIATTR_REGCOUNT
	.align		4
        /*0000*/ 	.byte	0x04, 0x2f
        /*0002*/ 	.short	(.L_1 - .L_0)
	.align		4
.L_0:
        /*0004*/ 	.word	index@(triton_poi_fused__to_copy_46)
        /*0008*/ 	.word	0x0000000a


	//----- nvinfo : EIATTR_MIN_STACK_SIZE
	.align		4
.L_1:
        /*000c*/ 	.byte	0x04, 0x12
        /*000e*/ 	.short	(.L_3 - .L_2)
	.align		4
.L_2:
        /*0010*/ 	.word	index@(triton_poi_fused__to_copy_46)
        /*0014*/ 	.word	0x00000000


	//----- nvinfo : EIATTR_FRAME_SIZE
	.align		4
.L_3:
        /*0018*/ 	.byte	0x04, 0x11
        /*001a*/ 	.short	(.L_5 - .L_4)
	.align		4
.L_4:
        /*001c*/ 	.word	index@(triton_poi_fused__to_copy_46)
        /*0020*/ 	.word	0x00000000


	//----- nvinfo : EIATTR_MIN_STACK_SIZE
	.align		4
.L_5:
        /*0024*/ 	.byte	0x04, 0x12
        /*0026*/ 	.short	(.L_7 - .L_6)
	.align		4
.L_6:
        /*0028*/ 	.word	index@(triton_poi_fused__to_copy_46)
        /*002c*/ 	.word	0x00000000
.L_7:


//--------------------- .nv.info.triton_poi_fused__to_copy_46 --------------------------
	.section	.nv.info.triton_poi_fused__to_copy_46,"",@"SHT_CUDA_INFO"
	.sectionflags	@""
	.align	4


	//----- nvinfo : EIATTR_CUDA_API_VERSION
	.align		4
        /*0000*/ 	.byte	0x04, 0x37
        /*0002*/ 	.short	(.L_9 - .L_8)
.L_8:
        /*0004*/ 	.word	0x0000007c


	//----- nvinfo : EIATTR_KPARAM_INFO
	.align		4
.L_9:
        /*0008*/ 	.byte	0x04, 0x17
        /*000a*/ 	.short	(.L_11 - .L_10)
.L_10:
        /*000c*/ 	.word	0x00000000
        /*0010*/ 	.short	0x0001
        /*0012*/ 	.short	0x0008
        /*0014*/ 	.byte	0x00, 0xf0, 0x11, 0x00


	//----- nvinfo : EIATTR_KPARAM_INFO
	.align		4
.L_11:
        /*0018*/ 	.byte	0x04, 0x17
        /*001a*/ 	.short	(.L_13 - .L_12)
.L_12:
        /*001c*/ 	.word	0x00000000
        /*0020*/ 	.short	0x0000
        /*0022*/ 	.short	0x0000
        /*0024*/ 	.byte	0x00, 0xf4, 0x21, 0x00


	//----- nvinfo : EIATTR_SPARSE_MMA_MASK
	.align		4
.L_13:
        /*0028*/ 	.byte	0x03, 0x50
        /*002a*/ 	.short	0x0000


	//----- nvinfo : EIATTR_MAXREG_COUNT
	.align		4
        /*002c*/ 	.byte	0x03, 0x1b
        /*002e*/ 	.short	0x00ff


	//----- nvinfo : EIATTR_EXIT_INSTR_OFFSETS
	.align		4
        /*0030*/ 	.byte	0x04, 0x1c
        /*0032*/ 	.short	(.L_15 - .L_14)


	//   ....[0]....
.L_14:
        /*0034*/ 	.word	0x000000f0


	//   ....[1]....
        /*0038*/ 	.word	0x00000120


	//----- nvinfo : EIATTR_REQNTID
	.align		4
.L_15:
        /*003c*/ 	.byte	0x04, 0x10
        /*003e*/ 	.short	(.L_17 - .L_16)
.L_16:
        /*0040*/ 	.word	0x00000080
        /*0044*/ 	.word	0x00000001
        /*0048*/ 	.word	0x00000001


	//----- nvinfo : EIATTR_CBANK_PARAM_SIZE
	.align		4
.L_17:
        /*004c*/ 	.byte	0x03, 0x19
        /*004e*/ 	.short	0x000c


	//----- nvinfo : EIATTR_PARAM_CBANK
	.align		4
        /*0050*/ 	.byte	0x04, 0x0a
        /*0052*/ 	.short	(.L_19 - .L_18)
	.align		4
.L_18:
        /*0054*/ 	.word	index@(.nv.constant0.triton_poi_fused__to_copy_46)
        /*0058*/ 	.short	0x0210
        /*005a*/ 	.short	0x000c


	//----- nvinfo : EIATTR_SW_WAR
	.align		4
.L_19:
        /*005c*/ 	.byte	0x04, 0x36
        /*005e*/ 	.short	(.L_21 - .L_20)
.L_20:
        /*0060*/ 	.word	0x00000008
.L_21:


//--------------------- .nv.callgraph             --------------------------
	.section	.nv.callgraph,"",@"SHT_CUDA_CALLGRAPH"
	.align	4
	.sectionentsize	8
	.align		4
        /*0000*/ 	.word	0x00000000
	.align		4
        /*0004*/ 	.word	0xffffffff
	.align		4
        /*0008*/ 	.word	0x00000000
	.align		4
        /*000c*/ 	.word	0xfffffffe
	.align		4
        /*0010*/ 	.word	0x00000000
	.align		4
        /*0014*/ 	.word	0xfffffffd
	.align		4
        /*0018*/ 	.word	0x00000000
	.align		4
        /*001c*/ 	.word	0xfffffffc


//--------------------- .text.triton_poi_fused__to_copy_46 --------------------------
	.section	.text.triton_poi_fused__to_copy_46,"ax",@progbits
	.align	128
        .global         triton_poi_fused__to_copy_46
        .type           triton_poi_fused__to_copy_46,@function
        .size           triton_poi_fused__to_copy_46,(.L_x_1 - triton_poi_fused__to_copy_46)
        .other          triton_poi_fused__to_copy_46,@"STO_CUDA_ENTRY STV_DEFAULT"
triton_poi_fused__to_copy_46:
.text.triton_poi_fused__to_copy_46:
[----:B------:R-:W0:Y:S02]  /*0000*/  LDC R1, c[0x0][0x28] ;  /* 0x00000a00ff017b82 */ /* 0x000e240000000800 */
[----:B------:R-:W1:Y:S01]  /*0010*/  S2R R0, SR_TID.X ;  /* 0x0000000000007919 */ /* 0x000e620000002100 */
[----:B------:R-:W-:Y:S01]  /*0020*/  IMAD.MOV.U32 R7, RZ, RZ, 0x3e0fb824 ;  /* 0x3e0fb824ff077424 */ /* 0x000fe200078e00ff */
[----:B------:R-:W2:Y:S01]  /*0030*/  LDC.64 R2, c[0x0][0x210] ;  /* 0x00008400ff027b82 */ /* 0x000ea20000000a00 */
[----:B------:R-:W3:Y:S01]  /*0040*/  S2R R5, SR_CTAID.X ;  /* 0x0000000000057919 */ /* 0x000ee20000002500 */
[----:B-1----:R-:W-:-:S05]  /*0050*/  LOP3.LUT R0, R0, 0x7f, RZ, 0xc0, !PT ;  /* 0x0000007f00007812 */ /* 0x002fca00078ec0ff */
[----:B---3--:R-:W-:-:S04]  /*0060*/  IMAD R5, R5, 0x80, R0 ;  /* 0x0000008005057824 */ /* 0x008fc800078e0200 */
[C---:B--2---:R-:W-:Y:S01]  /*0070*/  IMAD.WIDE R2, R5.reuse, 0x8, R2 ;  /* 0x0000000805027825 */ /* 0x044fe200078e0202 */
[----:B------:R-:W-:Y:S02]  /*0080*/  I2FP.F32.S32 R0, R5 ;  /* 0x0000000500007245 */ /* 0x000fe40000201400 */
[----:B------:R-:W-:-:S03]  /*0090*/  ISETP.GE.AND P0, PT, R5, 0xe4, PT ;  /* 0x000000e40500780c */ /* 0x000fc60003f06270 */
[----:B------:R-:W-:-:S04]  /*00a0*/  FADD R0, R0, 0.5 ;  /* 0x3f00000000007421 */ /* 0x000fc80000000000 */
[----:B------:R-:W-:-:S05]  /*00b0*/  FFMA R0, R0, R7, -0.5 ;  /* 0xbf00000000007423 */ /* 0x000fca0000000007 */
[----:B------:R-:W-:-:S04]  /*00c0*/  FMNMX R0, RZ, R0, !PT ;  /* 0x00000000ff007209 */ /* 0x000fc80007800000 */
[----:B------:R-:W1:Y:S02]  /*00d0*/  F2I.TRUNC.NTZ R4, R0 ;  /* 0x0000000000047305 */ /* 0x000e64000020f100 */
[----:B-1----:R-:W-:Y:S01]  /*00e0*/  SHF.R.S32.HI R5, RZ, 0x1f, R4 ;  /* 0x0000001fff057819 */ /* 0x002fe20000011404 */
[----:B------:R-:W-:Y:S06]  /*00f0*/  @P0 EXIT ;  /* 0x000000000000094d */ /* 0x000fec0003800000 */
[----:B------:R-:W-:Y:S02]  /*0100*/  ULDC.64 UR4, c[0x0][0x208] ;  /* 0x0000820000047ab9 */ /* 0x000fe40000000a00 */
[----:B------:R-:W-:Y:S01]  /*0110*/  STG.E.64 desc[UR4][R2.64], R4 ;  /* 0x0000000402007986 */ /* 0x000fe2000c101b04 */
[----:B------:R-:W-:Y:S05]  /*0120*/  EXIT ;  /* 0x000000000000794d */ /* 0x000fea0003800000 */
.L_x_0:
[----:B------:R-:W-:-:S00]  /*0130*/  BRA `(.L_x_0) ;  /* 0xfffffffc00fc7947 */ /* 0x000fc0000383ffff */
[----:B------:R-:W-:-:S00]  /*0140*/  NOP ;  /* 0x0000000000007918 */ /* 0x000fc00000000000 */
        /* <DEDUP_REMOVED lines=11> */
.L_x_1:


//--------------------- .nv.constant0.triton_poi_fused__to_copy_46 --------------------------
	.section	.nv.constant0.triton_poi_fused__to_copy_46,"a",@progbits
	.sectionflags	@""
	.align	4
.nv.constant0.triton_poi_fused__to_copy_46:
	.zero		540
